	.headerflags	@"EF_CUDA_TEXMODE_UNIFIED EF_CUDA_64BIT_ADDRESS EF_CUDA_SM89 EF_CUDA_VIRTUAL_SM(EF_CUDA_SM89)"
	.elftype	@"ET_EXEC"


//--------------------- .nv.info                  --------------------------
	.section	.nv.info,"",@"SHT_CUDA_INFO"
	.align	4


	//----- nvinfo : EIATTR_REGCOUNT
	.align		4
        /*0000*/ 	.byte	0x04, 0x2f
        /*0002*/ 	.short	(.L_1 - .L_0)
	.align		4
.L_0:
        /*0004*/ 	.word	index@(triton_poi_fused_addmm_clone_permute_view_56)
        /*0008*/ 	.word	0x0000001a


	//----- nvinfo : EIATTR_FRAME_SIZE
	.align		4
.L_1:
        /*000c*/ 	.byte	0x04, 0x11
        /*000e*/ 	.short	(.L_3 - .L_2)
	.align		4
.L_2:
        /*0010*/ 	.word	index@(triton_poi_fused_addmm_clone_permute_view_56)
        /*0014*/ 	.word	0x00000000


	//----- nvinfo : EIATTR_MIN_STACK_SIZE
	.align		4
.L_3:
        /*0018*/ 	.byte	0x04, 0x12
        /*001a*/ 	.short	(.L_5 - .L_4)
	.align		4
.L_4:
        /*001c*/ 	.word	index@(triton_poi_fused_addmm_clone_permute_view_56)
        /*0020*/ 	.word	0x00000000
.L_5:


//--------------------- .nv.info.triton_poi_fused_addmm_clone_permute_view_56 --------------------------
	.section	.nv.info.triton_poi_fused_addmm_clone_permute_view_56,"",@"SHT_CUDA_INFO"
	.sectionflags	@""
	.align	4


	//----- nvinfo : EIATTR_CUDA_API_VERSION
	.align		4
        /*0000*/ 	.byte	0x04, 0x37
        /*0002*/ 	.short	(.L_7 - .L_6)
.L_6:
        /*0004*/ 	.word	0x00000080


	//----- nvinfo : EIATTR_PARAM_CBANK
	.align		4
.L_7:
        /*0008*/ 	.byte	0x04, 0x0a
        /*000a*/ 	.short	(.L_9 - .L_8)
	.align		4
.L_8:
        /*000c*/ 	.word	index@(.nv.constant0.triton_poi_fused_addmm_clone_permute_view_56)
        /*0010*/ 	.short	0x0160
        /*0012*/ 	.short	0x0028


	//----- nvinfo : EIATTR_CBANK_PARAM_SIZE
	.align		4
.L_9:
        /*0014*/ 	.byte	0x03, 0x19
        /*0016*/ 	.short	0x0028


	//----- nvinfo : EIATTR_KPARAM_INFO
	.align		4
        /*0018*/ 	.byte	0x04, 0x17
        /*001a*/ 	.short	(.L_11 - .L_10)
.L_10:
        /*001c*/ 	.word	0x00000000
        /*0020*/ 	.short	0x0004
        /*0022*/ 	.short	0x0020
        /*0024*/ 	.byte	0x00, 0xf4, 0x21, 0x00


	//----- nvinfo : EIATTR_KPARAM_INFO
	.align		4
.L_11:
        /*0028*/ 	.byte	0x04, 0x17
        /*002a*/ 	.short	(.L_13 - .L_12)
.L_12:
        /*002c*/ 	.word	0x00000000
        /*0030*/ 	.short	0x0003
        /*0032*/ 	.short	0x0018
        /*0034*/ 	.byte	0x00, 0xf0, 0x11, 0x00


	//----- nvinfo : EIATTR_KPARAM_INFO
	.align		4
.L_13:
        /*0038*/ 	.byte	0x04, 0x17
        /*003a*/ 	.short	(.L_15 - .L_14)
.L_14:
        /*003c*/ 	.word	0x00000000
        /*0040*/ 	.short	0x0002
        /*0042*/ 	.short	0x0010
        /*0044*/ 	.byte	0x00, 0xf4, 0x21, 0x00


	//----- nvinfo : EIATTR_KPARAM_INFO
	.align		4
.L_15:
        /*0048*/ 	.byte	0x04, 0x17
        /*004a*/ 	.short	(.L_17 - .L_16)
.L_16:
        /*004c*/ 	.word	0x00000000
        /*0050*/ 	.short	0x0001
        /*0052*/ 	.short	0x0008
        /*0054*/ 	.byte	0x00, 0xf4, 0x21, 0x00


	//----- nvinfo : EIATTR_KPARAM_INFO
	.align		4
.L_17:
        /*0058*/ 	.byte	0x04, 0x17
        /*005a*/ 	.short	(.L_19 - .L_18)
.L_18:
        /*005c*/ 	.word	0x00000000
        /*0060*/ 	.short	0x0000
        /*0062*/ 	.short	0x0000
        /*0064*/ 	.byte	0x00, 0xf4, 0x21, 0x00


	//----- nvinfo : EIATTR_MAXREG_COUNT
	.align		4
.L_19:
        /*0068*/ 	.byte	0x03, 0x1b
        /*006a*/ 	.short	0x00ff


	//----- nvinfo : EIATTR_EXIT_INSTR_OFFSETS
	.align		4
        /*006c*/ 	.byte	0x04, 0x1c
        /*006e*/ 	.short	(.L_21 - .L_20)


	//   ....[0]....
.L_20:
        /*0070*/ 	.word	0x000005f0


	//----- nvinfo : EIATTR_REQNTID
	.align		4
.L_21:
        /*0074*/ 	.byte	0x04, 0x10
        /*0076*/ 	.short	(.L_23 - .L_22)
.L_22:
        /*0078*/ 	.word	0x00000080
        /*007c*/ 	.word	0x00000001
        /*0080*/ 	.word	0x00000001
.L_23:


//--------------------- .nv.callgraph             --------------------------
	.section	.nv.callgraph,"",@"SHT_CUDA_CALLGRAPH"
	.align	4
	.sectionentsize	8
	.align		4
        /*0000*/ 	.word	0x00000000
	.align		4
        /*0004*/ 	.word	0xffffffff
	.align		4
        /*0008*/ 	.word	0x00000000
	.align		4
        /*000c*/ 	.word	0xfffffffe
	.align		4
        /*0010*/ 	.word	0x00000000
	.align		4
        /*0014*/ 	.word	0xfffffffd
	.align		4
        /*0018*/ 	.word	0x00000000
	.align		4
        /*001c*/ 	.word	0xfffffffc


//--------------------- .nv.rel.action            --------------------------
	.section	.nv.rel.action,"",@"SHT_CUDA_RELOCINFO"
	.align	8
	.sectionentsize	8
        /*0000*/ 	.byte	0x73, 0x00, 0x00, 0x00, 0x00, 0x00, 0x00, 0x00, 0x00, 0x00, 0x00, 0x11, 0x25, 0x00, 0x05, 0x36


//--------------------- .nv.constant0.triton_poi_fused_addmm_clone_permute_view_56 --------------------------
	.section	.nv.constant0.triton_poi_fused_addmm_clone_permute_view_56,"a",@progbits
	.sectionflags	@""
	.align	4
.nv.constant0.triton_poi_fused_addmm_clone_permute_view_56:
	.zero		392


//--------------------- .text.triton_poi_fused_addmm_clone_permute_view_56 --------------------------
	.section	.text.triton_poi_fused_addmm_clone_permute_view_56,"ax",@progbits
	.sectioninfo	@"SHI_REGISTERS=26"
	.align	128
        .global         triton_poi_fused_addmm_clone_permute_view_56
        .type           triton_poi_fused_addmm_clone_permute_view_56,@function
        .size           triton_poi_fused_addmm_clone_permute_view_56,(.L_x_1 - triton_poi_fused_addmm_clone_permute_view_56)
        .other          triton_poi_fused_addmm_clone_permute_view_56,@"STO_CUDA_ENTRY STV_DEFAULT"
triton_poi_fused_addmm_clone_permute_view_56:
.text.triton_poi_fused_addmm_clone_permute_view_56:
[----:B------:R-:W-:Y:S02]  /*0000*/  IMAD.MOV.U32 R1, RZ, RZ, c[0x0][0x28] ;  /* 0x00000a00ff017624 */ /* 0x000fe400078e00ff */
[----:B------:R-:W0:Y:S01]  /*0010*/  S2R R0, SR_TID.X ;  /* 0x0000000000007919 */ /* 0x000e220000002100 */
[----:B------:R-:W-:-:S03]  /*0020*/  ULDC.64 UR4, c[0x0][0x118] ;  /* 0x0000460000047ab9 */ /* 0x000fc60000000a00 */
[----:B------:R-:W1:Y:S01]  /*0030*/  S2R R3, SR_CTAID.X ;  /* 0x0000000000037919 */ /* 0x000e620000002500 */
[----:B0-----:R-:W-:Y:S01]  /*0040*/  IMAD.SHL.U32 R0, R0, 0x4, RZ ;  /* 0x0000000400007824 */ /* 0x001fe200078e00ff */
[----:B-1----:R-:W-:-:S04]  /*0050*/  SHF.R.S32.HI R8, RZ, 0x15, R3 ;  /* 0x00000015ff087819 */ /* 0x002fc80000011403 */
[----:B------:R-:W-:Y:S02]  /*0060*/  LOP3.LUT R0, R0, 0x1fc, RZ, 0xc0, !PT ;  /* 0x000001fc00007812 */ /* 0x000fe400078ec0ff */
[----:B------:R-:W-:-:S03]  /*0070*/  SGXT R8, R8, 0x1 ;  /* 0x000000010808781a */ /* 0x000fc60000000200 */
[----:B------:R-:W-:-:S04]  /*0080*/  IMAD R0, R3, 0x400, R0 ;  /* 0x0000040003007824 */ /* 0x000fc800078e0200 */
[----:B------:R-:W-:Y:S01]  /*0090*/  IMAD.HI R4, R0, 0x2aaaaaab, RZ ;  /* 0x2aaaaaab00047827 */ /* 0x000fe200078e02ff */
[CC--:B------:R-:W-:Y:S02]  /*00a0*/  LEA.HI R3, R8.reuse, R0.reuse, RZ, 0x8 ;  /* 0x0000000008037211 */ /* 0x0c0fe400078f40ff */
[----:B------:R-:W-:Y:S02]  /*00b0*/  LEA.HI R2, R8, R0, RZ, 0x4 ;  /* 0x0000000008027211 */ /* 0x000fe400078f20ff */
[----:B------:R-:W-:Y:S02]  /*00c0*/  SHF.R.S32.HI R9, RZ, 0x8, R3 ;  /* 0x00000008ff097819 */ /* 0x000fe40000011403 */
[----:B------:R-:W-:Y:S02]  /*00d0*/  IADD3 R5, R0, 0x200, RZ ;  /* 0x0000020000057810 */ /* 0x000fe40007ffe0ff */
[----:B------:R-:W-:Y:S01]  /*00e0*/  SHF.R.S32.HI R3, RZ, 0x4, R2 ;  /* 0x00000004ff037819 */ /* 0x000fe20000011402 */
[----:B------:R-:W-:Y:S01]  /*00f0*/  IMAD.HI R12, R9, 0x55555556, RZ ;  /* 0x55555556090c7827 */ /* 0x000fe200078e02ff */
[----:B------:R-:W-:-:S02]  /*0100*/  SHF.R.U32.HI R7, RZ, 0x1f, R4 ;  /* 0x0000001fff077819 */ /* 0x000fc40000011604 */
[----:B------:R-:W-:Y:S01]  /*0110*/  LEA.HI R2, R2, R3, RZ, 0x1 ;  /* 0x0000000302027211 */ /* 0x000fe200078f08ff */
[----:B------:R-:W-:Y:S01]  /*0120*/  IMAD.HI R10, R5, 0x2aaaaaab, RZ ;  /* 0x2aaaaaab050a7827 */ /* 0x000fe200078e02ff */
[----:B------:R-:W-:Y:S02]  /*0130*/  LEA.HI R12, R12, R12, RZ, 0x1 ;  /* 0x0000000c0c0c7211 */ /* 0x000fe400078f08ff */
[----:B------:R-:W-:Y:S02]  /*0140*/  LOP3.LUT R6, R2, 0x7ffffffe, RZ, 0xc0, !PT ;  /* 0x7ffffffe02067812 */ /* 0x000fe400078ec0ff */
[----:B------:R-:W-:Y:S02]  /*0150*/  SHF.R.U32.HI R11, RZ, 0x1f, R10 ;  /* 0x0000001fff0b7819 */ /* 0x000fe4000001160a */
[----:B------:R-:W-:Y:S02]  /*0160*/  LEA.HI R2, R4, R7, RZ, 0x19 ;  /* 0x0000000704027211 */ /* 0x000fe400078fc8ff */
[----:B------:R-:W-:-:S02]  /*0170*/  SHF.R.S32.HI R7, RZ, 0x1, R0 ;  /* 0x00000001ff077819 */ /* 0x000fc40000011400 */
[----:B------:R-:W-:Y:S01]  /*0180*/  IADD3 R3, R3, -R6, RZ ;  /* 0x8000000603037210 */ /* 0x000fe20007ffe0ff */
[----:B------:R-:W-:Y:S01]  /*0190*/  IMAD R6, R12, -0x3, R9 ;  /* 0xfffffffd0c067824 */ /* 0x000fe200078e0209 */
[----:B------:R-:W-:Y:S02]  /*01a0*/  LEA.HI R4, R10, R11, RZ, 0x19 ;  /* 0x0000000b0a047211 */ /* 0x000fe400078fc8ff */
[----:B------:R-:W-:Y:S01]  /*01b0*/  LEA.HI R10, R8, R7, RZ, 0x3 ;  /* 0x00000007080a7211 */ /* 0x000fe200078f18ff */
[----:B------:R-:W-:Y:S01]  /*01c0*/  IMAD R6, R6, 0x2, R3 ;  /* 0x0000000206067824 */ /* 0x000fe200078e0203 */
[C---:B------:R-:W-:Y:S02]  /*01d0*/  LEA.HI R12, R8.reuse, R5, RZ, 0x5 ;  /* 0x00000005080c7211 */ /* 0x040fe400078f28ff */
[----:B------:R-:W-:Y:S02]  /*01e0*/  LEA.HI R9, R8, R0, RZ, 0x5 ;  /* 0x0000000008097211 */ /* 0x000fe400078f28ff */
[----:B------:R-:W-:-:S02]  /*01f0*/  LOP3.LUT R10, R10, 0x3ffffff8, RZ, 0xc0, !PT ;  /* 0x3ffffff80a0a7812 */ /* 0x000fc400078ec0ff */
[--C-:B------:R-:W-:Y:S02]  /*0200*/  SHF.R.S32.HI R15, RZ, 0x5, R12.reuse ;  /* 0x00000005ff0f7819 */ /* 0x100fe4000001140c */
[CC--:B------:R-:W-:Y:S02]  /*0210*/  LEA.HI R11, R8.reuse, R5.reuse, RZ, 0x8 ;  /* 0x00000005080b7211 */ /* 0x0c0fe400078f40ff */
[----:B------:R-:W-:Y:S02]  /*0220*/  SHF.R.S32.HI R12, RZ, 0x1f, R12 ;  /* 0x0000001fff0c7819 */ /* 0x000fe4000001140c */
[----:B------:R-:W-:Y:S02]  /*0230*/  SHF.R.S32.HI R9, RZ, 0x5, R9 ;  /* 0x00000005ff097819 */ /* 0x000fe40000011409 */
[----:B------:R-:W-:Y:S01]  /*0240*/  LEA.HI R13, R8, R5, RZ, 0x4 ;  /* 0x00000005080d7211 */ /* 0x000fe200078f20ff */
[----:B------:R-:W-:Y:S01]  /*0250*/  IMAD.IADD R5, R7, 0x1, -R10 ;  /* 0x0000000107057824 */ /* 0x000fe200078e0a0a */
[----:B------:R-:W-:-:S02]  /*0260*/  LEA.HI R12, R12, R15, RZ, 0x3 ;  /* 0x0000000f0c0c7211 */ /* 0x000fc400078f18ff */
[----:B------:R-:W-:Y:S02]  /*0270*/  SHF.R.S32.HI R11, RZ, 0x8, R11 ;  /* 0x00000008ff0b7819 */ /* 0x000fe4000001140b */
[----:B------:R-:W-:Y:S02]  /*0280*/  LEA.HI R10, R9, R9, RZ, 0x3 ;  /* 0x00000009090a7211 */ /* 0x000fe400078f18ff */
[----:B------:R-:W-:Y:S02]  /*0290*/  SHF.R.S32.HI R14, RZ, 0x4, R13 ;  /* 0x00000004ff0e7819 */ /* 0x000fe4000001140d */
[----:B------:R-:W-:Y:S01]  /*02a0*/  LOP3.LUT R16, R12, 0x7fffff8, RZ, 0xc0, !PT ;  /* 0x07fffff80c107812 */ /* 0x000fe200078ec0ff */
[----:B------:R-:W-:Y:S01]  /*02b0*/  IMAD.HI R12, R11, 0x55555556, RZ ;  /* 0x555555560b0c7827 */ /* 0x000fe200078e02ff */
[----:B------:R-:W-:Y:S02]  /*02c0*/  LOP3.LUT R10, R10, 0x7fffff8, RZ, 0xc0, !PT ;  /* 0x07fffff80a0a7812 */ /* 0x000fe400078ec0ff */
[----:B------:R-:W-:-:S02]  /*02d0*/  LEA.HI R13, R13, R14, RZ, 0x1 ;  /* 0x0000000e0d0d7211 */ /* 0x000fc400078f08ff */
[----:B------:R-:W-:Y:S01]  /*02e0*/  IADD3 R7, R7, 0x1, RZ ;  /* 0x0000000107077810 */ /* 0x000fe20007ffe0ff */
[----:B------:R-:W-:Y:S01]  /*02f0*/  IMAD.IADD R9, R9, 0x1, -R10 ;  /* 0x0000000109097824 */ /* 0x000fe200078e0a0a */
[----:B------:R-:W-:Y:S01]  /*0300*/  IADD3 R15, R15, -R16, RZ ;  /* 0x800000100f0f7210 */ /* 0x000fe20007ffe0ff */
[----:B------:R-:W-:Y:S01]  /*0310*/  IMAD.SHL.U32 R16, R6, 0x2, RZ ;  /* 0x0000000206107824 */ /* 0x000fe200078e00ff */
[----:B------:R-:W-:Y:S01]  /*0320*/  LEA.HI R12, R12, R12, RZ, 0x1 ;  /* 0x0000000c0c0c7211 */ /* 0x000fe200078f08ff */
[----:B------:R-:W-:Y:S01]  /*0330*/  IMAD R2, R2, 0x8, R9 ;  /* 0x0000000802027824 */ /* 0x000fe200078e0209 */
[----:B------:R-:W-:Y:S02]  /*0340*/  LOP3.LUT R13, R13, 0x7ffffffe, RZ, 0xc0, !PT ;  /* 0x7ffffffe0d0d7812 */ /* 0x000fe400078ec0ff */
[----:B------:R-:W-:Y:S01]  /*0350*/  LEA.HI R8, R8, R7, RZ, 0x3 ;  /* 0x0000000708087211 */ /* 0x000fe200078f18ff */
[----:B------:R-:W-:Y:S01]  /*0360*/  IMAD R12, R12, -0x3, R11 ;  /* 0xfffffffd0c0c7824 */ /* 0x000fe200078e020b */
[----:B------:R-:W-:Y:S01]  /*0370*/  LEA R4, R4, R15, 0x3 ;  /* 0x0000000f04047211 */ /* 0x000fe200078e18ff */
[----:B------:R-:W-:Y:S01]  /*0380*/  IMAD.IADD R13, R14, 0x1, -R13 ;  /* 0x000000010e0d7824 */ /* 0x000fe200078e0a0d */
[----:B------:R-:W-:Y:S01]  /*0390*/  LOP3.LUT R8, R8, 0x3ffffff8, RZ, 0xc0, !PT ;  /* 0x3ffffff808087812 */ /* 0x000fe200078ec0ff */
[----:B------:R-:W-:-:S02]  /*03a0*/  IMAD R2, R2, 0x60, RZ ;  /* 0x0000006002027824 */ /* 0x000fc400078e02ff */
[----:B------:R-:W-:Y:S01]  /*03b0*/  IMAD R3, R4, 0x60, RZ ;  /* 0x0000006004037824 */ /* 0x000fe200078e02ff */
[----:B------:R-:W-:Y:S01]  /*03c0*/  LEA R12, R12, R13, 0x1 ;  /* 0x0000000d0c0c7211 */ /* 0x000fe200078e08ff */
[----:B------:R-:W-:Y:S02]  /*03d0*/  IMAD.IADD R8, R7, 0x1, -R8 ;  /* 0x0000000107087824 */ /* 0x000fe400078e0a08 */
[C-C-:B------:R-:W-:Y:S01]  /*03e0*/  IMAD R4, R5.reuse, 0xc, R2.reuse ;  /* 0x0000000c05047824 */ /* 0x140fe200078e0202 */
[----:B------:R-:W-:Y:S01]  /*03f0*/  SHF.L.U32 R18, R12, 0x1, RZ ;  /* 0x000000010c127819 */ /* 0x000fe200000006ff */
[--C-:B------:R-:W-:Y:S02]  /*0400*/  IMAD R5, R5, 0xc, R3.reuse ;  /* 0x0000000c05057824 */ /* 0x100fe400078e0203 */
[C---:B------:R-:W-:Y:S02]  /*0410*/  IMAD R9, R8.reuse, 0xc, R3 ;  /* 0x0000000c08097824 */ /* 0x040fe400078e0203 */
[----:B------:R-:W-:Y:S01]  /*0420*/  IMAD R7, R8, 0xc, R2 ;  /* 0x0000000c08077824 */ /* 0x000fe200078e0202 */
[----:B------:R-:W-:Y:S01]  /*0430*/  IADD3 R12, R18, R5, RZ ;  /* 0x00000005120c7210 */ /* 0x000fe20007ffe0ff */
[----:B------:R-:W-:-:S02]  /*0440*/  IMAD.MOV.U32 R3, RZ, RZ, 0x4 ;  /* 0x00000004ff037424 */ /* 0x000fc400078e00ff */
[----:B------:R-:W-:Y:S02]  /*0450*/  IMAD.IADD R14, R18, 0x1, R9 ;  /* 0x00000001120e7824 */ /* 0x000fe400078e0209 */
[----:B------:R-:W-:Y:S02]  /*0460*/  IMAD.IADD R4, R4, 0x1, R16 ;  /* 0x0000000104047824 */ /* 0x000fe400078e0210 */
[C---:B------:R-:W-:Y:S02]  /*0470*/  IMAD.IADD R10, R16.reuse, 0x1, R7 ;  /* 0x00000001100a7824 */ /* 0x040fe400078e0207 */
[----:B------:R-:W-:-:S04]  /*0480*/  IMAD.WIDE R16, R16, R3, c[0x0][0x168] ;  /* 0x00005a0010107625 */ /* 0x000fc800078e0203 */
[-C--:B------:R-:W-:Y:S02]  /*0490*/  IMAD.WIDE R18, R18, R3.reuse, c[0x0][0x168] ;  /* 0x00005a0012127625 */ /* 0x080fe400078e0203 */
[----:B------:R-:W2:Y:S02]  /*04a0*/  LDG.E.EL.64 R16, [R16.64] ;  /* 0x0000000410107981 */ /* 0x000ea4000c2e1b00 */
[-C--:B------:R-:W-:Y:S02]  /*04b0*/  IMAD.WIDE R12, R12, R3.reuse, c[0x0][0x160] ;  /* 0x000058000c0c7625 */ /* 0x080fe400078e0203 */
[----:B------:R-:W3:Y:S02]  /*04c0*/  LDG.E.EL.64 R18, [R18.64] ;  /* 0x0000000412127981 */ /* 0x000ee4000c2e1b00 */
[-C--:B------:R-:W-:Y:S02]  /*04d0*/  IMAD.WIDE R14, R14, R3.reuse, c[0x0][0x160] ;  /* 0x000058000e0e7625 */ /* 0x080fe400078e0203 */
[----:B------:R-:W3:Y:S02]  /*04e0*/  LDG.E.64 R12, [R12.64] ;  /* 0x000000040c0c7981 */ /* 0x000ee4000c1e1b00 */
[----:B------:R-:W-:-:S02]  /*04f0*/  IMAD.WIDE R8, R4, R3, c[0x0][0x160] ;  /* 0x0000580004087625 */ /* 0x000fc400078e0203 */
[----:B------:R-:W4:Y:S02]  /*0500*/  LDG.E.64 R14, [R14.64] ;  /* 0x000000040e0e7981 */ /* 0x000f24000c1e1b00 */
[-C--:B------:R-:W-:Y:S02]  /*0510*/  IMAD.WIDE R10, R10, R3.reuse, c[0x0][0x160] ;  /* 0x000058000a0a7625 */ /* 0x080fe400078e0203 */
[----:B------:R-:W2:Y:S04]  /*0520*/  LDG.E.64 R4, [R8.64] ;  /* 0x0000000408047981 */ /* 0x000ea8000c1e1b00 */
[----:B------:R-:W5:Y:S01]  /*0530*/  LDG.E.64 R6, [R10.64] ;  /* 0x000000040a067981 */ /* 0x000f62000c1e1b00 */
[----:B------:R-:W-:Y:S01]  /*0540*/  IMAD.WIDE R2, R0, R3, c[0x0][0x170] ;  /* 0x00005c0000027625 */ /* 0x000fe200078e0203 */
[--C-:B---3--:R-:W-:Y:S01]  /*0550*/  FADD R20, R12, R18.reuse ;  /* 0x000000120c147221 */ /* 0x108fe20000000000 */
[--C-:B------:R-:W-:Y:S01]  /*0560*/  FADD R21, R13, R19.reuse ;  /* 0x000000130d157221 */ /* 0x100fe20000000000 */
[----:B----4-:R-:W-:Y:S01]  /*0570*/  FADD R22, R14, R18 ;  /* 0x000000120e167221 */ /* 0x010fe20000000000 */
[----:B------:R-:W-:Y:S01]  /*0580*/  FADD R23, R15, R19 ;  /* 0x000000130f177221 */ /* 0x000fe20000000000 */
[--C-:B--2---:R-:W-:Y:S01]  /*0590*/  FADD R4, R4, R16.reuse ;  /* 0x0000001004047221 */ /* 0x104fe20000000000 */
[--C-:B------:R-:W-:Y:S01]  /*05a0*/  FADD R5, R5, R17.reuse ;  /* 0x0000001105057221 */ /* 0x100fe20000000000 */
[----:B-----5:R-:W-:Y:S01]  /*05b0*/  FADD R6, R6, R16 ;  /* 0x0000001006067221 */ /* 0x020fe20000000000 */
[----:B------:R-:W-:Y:S01]  /*05c0*/  FADD R7, R7, R17 ;  /* 0x0000001107077221 */ /* 0x000fe20000000000 */
[----:B------:R-:W-:Y:S04]  /*05d0*/  STG.E.128 [R2.64+0x800], R20 ;  /* 0x0008001402007986 */ /* 0x000fe8000c101d04 */
[----:B------:R-:W-:Y:S01]  /*05e0*/  STG.E.128 [R2.64], R4 ;  /* 0x0000000402007986 */ /* 0x000fe2000c101d04 */
[----:B------:R-:W-:Y:S05]  /*05f0*/  EXIT ;  /* 0x000000000000794d */ /* 0x000fea0003800000 */
.L_x_0:
[----:B------:R-:W-:-:S00]  /*0600*/  BRA `(.L_x_0) ;  /* 0xfffffff000007947 */ /* 0x000fc0000383ffff */
[----:B------:R-:W-:-:S00]  /*0610*/  NOP ;  /* 0x0000000000007918 */ /* 0x000fc00000000000 */
        /* <DEDUP_REMOVED lines=14> */
.L_x_1:
